//
// Generated by NVIDIA NVVM Compiler
//
// Compiler Build ID: CL-36424714
// Cuda compilation tools, release 13.0, V13.0.88
// Based on NVVM 20.0.0
//

.version 9.0
.target sm_100
.address_size 64

	// .globl	_Z3gpuPcmiiii
.extern .shared .align 16 .b8 d_k[];

.visible .entry _Z3gpuPcmiiii(
	.param .u64 .ptr .align 1 _Z3gpuPcmiiii_param_0,
	.param .u64 _Z3gpuPcmiiii_param_1,
	.param .u32 _Z3gpuPcmiiii_param_2,
	.param .u32 _Z3gpuPcmiiii_param_3,
	.param .u32 _Z3gpuPcmiiii_param_4,
	.param .u32 _Z3gpuPcmiiii_param_5
)
{
	.reg .pred 	%p<18>;
	.reg .b16 	%rs<5>;
	.reg .b32 	%r<109>;
	.reg .b64 	%rd<43>;

	ld.param.u64 	%rd11, [_Z3gpuPcmiiii_param_0];
	ld.param.u64 	%rd10, [_Z3gpuPcmiiii_param_1];
	ld.param.u32 	%r48, [_Z3gpuPcmiiii_param_2];
	ld.param.u32 	%r49, [_Z3gpuPcmiiii_param_3];
	ld.param.u32 	%r46, [_Z3gpuPcmiiii_param_4];
	ld.param.u32 	%r47, [_Z3gpuPcmiiii_param_5];
	cvta.to.global.u64 	%rd1, %rd11;
	mov.u32 	%r50, %ntid.y;
	mov.u32 	%r51, %ctaid.y;
	add.s32 	%r52, %r49, %r51;
	mul.lo.s32 	%r1, %r52, %r50;
	mov.u32 	%r53, %tid.y;
	add.s32 	%r54, %r1, %r53;
	add.s32 	%r55, %r47, -1;
	min.s32 	%r2, %r54, %r55;
	mov.u32 	%r56, %ctaid.x;
	add.s32 	%r57, %r48, %r56;
	mul.lo.s32 	%r3, %r57, %r50;
	add.s32 	%r58, %r3, %r50;
	min.s32 	%r4, %r58, %r47;
	cvt.u16.u32 	%rs1, %r50;
	shl.b16 	%rs2, %rs1, 1;
	add.s16 	%rs3, %rs2, -1;
	div.u16 	%rs4, %rs3, %rs1;
	cvt.u32.u16 	%r5, %rs4;
	mul.lo.s32 	%r6, %r53, %r5;
	setp.lt.u16 	%p1, %rs3, %rs1;
	setp.ge.s32 	%p2, %r6, %r47;
	or.pred  	%p3, %p1, %p2;
	@%p3 bra 	$L__BB0_7;
	cvt.s64.s32 	%rd12, %r46;
	mul.lo.s64 	%rd2, %rd10, %rd12;
	add.s32 	%r59, %r6, %r5;
	min.u32 	%r7, %r59, %r47;
	add.s32 	%r60, %r6, 1;
	max.u32 	%r8, %r7, %r60;
	sub.s32 	%r61, %r8, %r6;
	and.b32  	%r9, %r61, 3;
	setp.eq.s32 	%p4, %r9, 0;
	mov.u32 	%r104, %r6;
	@%p4 bra 	$L__BB0_4;
	shl.b32 	%r62, %r6, 2;
	mov.u32 	%r63, d_k;
	add.s32 	%r100, %r63, %r62;
	add.s64 	%rd3, %rd1, %rd2;
	add.s32 	%r99, %r6, %r1;
	neg.s32 	%r98, %r9;
	add.s32 	%r104, %r6, %r9;
$L__BB0_3:
	.pragma "nounroll";
	mul.wide.s32 	%rd13, %r99, 4;
	add.s64 	%rd14, %rd3, %rd13;
	ld.global.u32 	%r64, [%rd14];
	st.shared.u32 	[%r100], %r64;
	add.s32 	%r100, %r100, 4;
	add.s32 	%r99, %r99, 1;
	add.s32 	%r98, %r98, 1;
	setp.ne.s32 	%p5, %r98, 0;
	@%p5 bra 	$L__BB0_3;
$L__BB0_4:
	sub.s32 	%r65, %r6, %r8;
	setp.gt.u32 	%p6, %r65, -4;
	@%p6 bra 	$L__BB0_7;
	add.s64 	%rd15, %rd2, %rd1;
	add.s64 	%rd4, %rd15, 8;
	add.s32 	%r103, %r104, %r1;
	shl.b32 	%r66, %r104, 2;
	mov.u32 	%r67, d_k;
	add.s32 	%r68, %r66, %r67;
	add.s32 	%r102, %r68, 8;
$L__BB0_6:
	.pragma "nounroll";
	mul.wide.s32 	%rd16, %r103, 4;
	add.s64 	%rd17, %rd4, %rd16;
	ld.global.u32 	%r69, [%rd17+-8];
	st.shared.u32 	[%r102+-8], %r69;
	ld.global.u32 	%r70, [%rd17+-4];
	st.shared.u32 	[%r102+-4], %r70;
	ld.global.u32 	%r71, [%rd17];
	st.shared.u32 	[%r102], %r71;
	ld.global.u32 	%r72, [%rd17+4];
	st.shared.u32 	[%r102+4], %r72;
	add.s32 	%r104, %r104, 4;
	add.s32 	%r103, %r103, 4;
	add.s32 	%r102, %r102, 16;
	setp.lt.s32 	%p7, %r104, %r7;
	@%p7 bra 	$L__BB0_6;
$L__BB0_7:
	bar.sync 	0;
	setp.le.s32 	%p8, %r47, %r3;
	@%p8 bra 	$L__BB0_24;
	sub.s32 	%r73, %r2, %r1;
	shl.b32 	%r74, %r73, 2;
	mov.u32 	%r75, d_k;
	add.s32 	%r29, %r75, %r74;
	add.s32 	%r76, %r3, 1;
	max.s32 	%r30, %r4, %r76;
	sub.s32 	%r77, %r30, %r3;
	and.b32  	%r31, %r77, 3;
	setp.eq.s32 	%p9, %r31, 0;
	mov.u32 	%r107, %r3;
	@%p9 bra 	$L__BB0_13;
	neg.s32 	%r105, %r31;
	mul.wide.s32 	%rd20, %r46, 4;
	mul.wide.s32 	%rd22, %r2, 4;
	mov.u32 	%r107, %r3;
$L__BB0_10:
	.pragma "nounroll";
	cvt.s64.s32 	%rd18, %r107;
	mad.lo.s64 	%rd19, %rd10, %rd18, %rd1;
	bar.sync 	0;
	add.s64 	%rd21, %rd19, %rd20;
	ld.global.u32 	%r78, [%rd21];
	ld.shared.u32 	%r79, [%r29];
	add.s32 	%r35, %r79, %r78;
	add.s64 	%rd5, %rd19, %rd22;
	ld.global.u32 	%r80, [%rd5];
	setp.le.s32 	%p10, %r80, %r35;
	@%p10 bra 	$L__BB0_12;
	st.global.u32 	[%rd5], %r35;
$L__BB0_12:
	add.s32 	%r107, %r107, 1;
	add.s32 	%r105, %r105, 1;
	setp.ne.s32 	%p11, %r105, 0;
	@%p11 bra 	$L__BB0_10;
$L__BB0_13:
	sub.s32 	%r81, %r3, %r30;
	setp.gt.u32 	%p12, %r81, -4;
	@%p12 bra 	$L__BB0_24;
	add.s32 	%r108, %r107, 1;
	mul.wide.s32 	%rd25, %r46, 4;
	mul.wide.s32 	%rd27, %r2, 4;
$L__BB0_15:
	.pragma "nounroll";
	add.s32 	%r82, %r108, -1;
	cvt.s64.s32 	%rd23, %r82;
	mad.lo.s64 	%rd24, %rd10, %rd23, %rd1;
	bar.sync 	0;
	add.s64 	%rd26, %rd24, %rd25;
	ld.global.u32 	%r83, [%rd26];
	ld.shared.u32 	%r84, [%r29];
	add.s32 	%r41, %r84, %r83;
	add.s64 	%rd6, %rd24, %rd27;
	ld.global.u32 	%r85, [%rd6];
	setp.le.s32 	%p13, %r85, %r41;
	@%p13 bra 	$L__BB0_17;
	st.global.u32 	[%rd6], %r41;
$L__BB0_17:
	cvt.s64.s32 	%rd28, %r108;
	mad.lo.s64 	%rd29, %rd10, %rd28, %rd1;
	bar.sync 	0;
	add.s64 	%rd31, %rd29, %rd25;
	ld.global.u32 	%r86, [%rd31];
	ld.shared.u32 	%r87, [%r29];
	add.s32 	%r42, %r87, %r86;
	add.s64 	%rd7, %rd29, %rd27;
	ld.global.u32 	%r88, [%rd7];
	setp.le.s32 	%p14, %r88, %r42;
	@%p14 bra 	$L__BB0_19;
	st.global.u32 	[%rd7], %r42;
$L__BB0_19:
	add.s32 	%r89, %r108, 1;
	cvt.s64.s32 	%rd33, %r89;
	mad.lo.s64 	%rd34, %rd10, %rd33, %rd1;
	bar.sync 	0;
	add.s64 	%rd36, %rd34, %rd25;
	ld.global.u32 	%r90, [%rd36];
	ld.shared.u32 	%r91, [%r29];
	add.s32 	%r43, %r91, %r90;
	add.s64 	%rd8, %rd34, %rd27;
	ld.global.u32 	%r92, [%rd8];
	setp.le.s32 	%p15, %r92, %r43;
	@%p15 bra 	$L__BB0_21;
	st.global.u32 	[%rd8], %r43;
$L__BB0_21:
	add.s32 	%r93, %r108, 2;
	cvt.s64.s32 	%rd38, %r93;
	mad.lo.s64 	%rd39, %rd10, %rd38, %rd1;
	bar.sync 	0;
	add.s64 	%rd41, %rd39, %rd25;
	ld.global.u32 	%r94, [%rd41];
	ld.shared.u32 	%r95, [%r29];
	add.s32 	%r44, %r95, %r94;
	add.s64 	%rd9, %rd39, %rd27;
	ld.global.u32 	%r96, [%rd9];
	setp.le.s32 	%p16, %r96, %r44;
	@%p16 bra 	$L__BB0_23;
	st.global.u32 	[%rd9], %r44;
$L__BB0_23:
	add.s32 	%r45, %r108, 4;
	add.s32 	%r97, %r108, 3;
	setp.lt.s32 	%p17, %r97, %r4;
	mov.u32 	%r108, %r45;
	@%p17 bra 	$L__BB0_15;
$L__BB0_24:
	ret;

}


// ===== COMPILED SASS (sm_100) =====

	.target	sm_100

	.elftype	@"ET_EXEC"


//--------------------- .note.nv.tkinfo           --------------------------
	.section	.note.nv.tkinfo,"",@"SHT_NOTE"
	.sectionflags	@"SHF_NOTE_NV_TKINFO"
	.tkinfo
        /*0018*/ 	.word	0x00000002
        /*0030*/ 	.string	""
        /*0030*/ 	.string	"ptxas"
        /*0030*/ 	.string	"Cuda compilation tools, release 13.0, V13.0.88"
        /*0030*/ 	.string	"Build cuda_13.0.r13.0/compiler.36424714_0"
        /*0030*/ 	.string	"-arch sm_100 -m 64 "



//--------------------- .note.nv.cuinfo           --------------------------
	.section	.note.nv.cuinfo,"",@"SHT_NOTE"
	.sectionflags	@"SHF_NOTE_NV_CUINFO"
        /*0018*/ 	.short	0x0002
        /*001a*/ 	.short	0x0064
        /*001c*/ 	.short	0x0082
	.zero		2


//--------------------- .nv.info                  --------------------------
	.section	.nv.info,"",@"SHT_CUDA_INFO"
	.align	4


	//----- nvinfo : EIATTR_REGCOUNT
	.align		4
        /*0000*/ 	.byte	0x04, 0x2f
        /*0002*/ 	.short	(.L_1 - .L_0)
	.align		4
.L_0:
        /*0004*/ 	.word	index@(_Z3gpuPcmiiii)
        /*0008*/ 	.word	0x0000001a


	//----- nvinfo : EIATTR_FRAME_SIZE
	.align		4
.L_1:
        /*000c*/ 	.byte	0x04, 0x11
        /*000e*/ 	.short	(.L_3 - .L_2)
	.align		4
.L_2:
        /*0010*/ 	.word	index@($__internal_0_$__cuda_sm20_div_u16)
        /*0014*/ 	.word	0x00000000


	//----- nvinfo : EIATTR_FRAME_SIZE
	.align		4
.L_3:
        /*0018*/ 	.byte	0x04, 0x11
        /*001a*/ 	.short	(.L_5 - .L_4)
	.align		4
.L_4:
        /*001c*/ 	.word	index@(_Z3gpuPcmiiii)
        /*0020*/ 	.word	0x00000000


	//----- nvinfo : EIATTR_MIN_STACK_SIZE
	.align		4
.L_5:
        /*0024*/ 	.byte	0x04, 0x12
        /*0026*/ 	.short	(.L_7 - .L_6)
	.align		4
.L_6:
        /*0028*/ 	.word	index@(_Z3gpuPcmiiii)
        /*002c*/ 	.word	0x00000000
.L_7:


//--------------------- .nv.compat                --------------------------
	.section	.nv.compat,"",@"SHT_CUDA_COMPAT_INFO"
	.align	4
        /*0000*/ 	.byte	0x02, 0x09, 0x00, 0x00, 0x02, 0x02, 0x01, 0x00, 0x02, 0x05, 0x05, 0x00, 0x03, 0x07, 0x01, 0x01
        /*0010*/ 	.byte	0x02, 0x03, 0x00, 0x00, 0x02, 0x06, 0x01, 0x00, 0x04, 0x0b, 0x08, 0x00, 0x01, 0x00, 0x00, 0x00
        /*0020*/ 	.byte	0x00, 0x00, 0x00, 0x00


//--------------------- .nv.info._Z3gpuPcmiiii    --------------------------
	.section	.nv.info._Z3gpuPcmiiii,"",@"SHT_CUDA_INFO"
	.sectionflags	@""
	.align	4


	//----- nvinfo : EIATTR_CUDA_API_VERSION
	.align		4
        /*0000*/ 	.byte	0x04, 0x37
        /*0002*/ 	.short	(.L_9 - .L_8)
.L_8:
        /*0004*/ 	.word	0x00000082


	//----- nvinfo : EIATTR_KPARAM_INFO
	.align		4
.L_9:
        /*0008*/ 	.byte	0x04, 0x17
        /*000a*/ 	.short	(.L_11 - .L_10)
.L_10:
        /*000c*/ 	.word	0x00000000
        /*0010*/ 	.short	0x0005
        /*0012*/ 	.short	0x001c
        /*0014*/ 	.byte	0x00, 0xf0, 0x11, 0x00


	//----- nvinfo : EIATTR_KPARAM_INFO
	.align		4
.L_11:
        /*0018*/ 	.byte	0x04, 0x17
        /*001a*/ 	.short	(.L_13 - .L_12)
.L_12:
        /*001c*/ 	.word	0x00000000
        /*0020*/ 	.short	0x0004
        /*0022*/ 	.short	0x0018
        /*0024*/ 	.byte	0x00, 0xf0, 0x11, 0x00


	//----- nvinfo : EIATTR_KPARAM_INFO
	.align		4
.L_13:
        /*0028*/ 	.byte	0x04, 0x17
        /*002a*/ 	.short	(.L_15 - .L_14)
.L_14:
        /*002c*/ 	.word	0x00000000
        /*0030*/ 	.short	0x0003
        /*0032*/ 	.short	0x0014
        /*0034*/ 	.byte	0x00, 0xf0, 0x11, 0x00


	//----- nvinfo : EIATTR_KPARAM_INFO
	.align		4
.L_15:
        /*0038*/ 	.byte	0x04, 0x17
        /*003a*/ 	.short	(.L_17 - .L_16)
.L_16:
        /*003c*/ 	.word	0x00000000
        /*0040*/ 	.short	0x0002
        /*0042*/ 	.short	0x0010
        /*0044*/ 	.byte	0x00, 0xf0, 0x11, 0x00


	//----- nvinfo : EIATTR_KPARAM_INFO
	.align		4
.L_17:
        /*0048*/ 	.byte	0x04, 0x17
        /*004a*/ 	.short	(.L_19 - .L_18)
.L_18:
        /*004c*/ 	.word	0x00000000
        /*0050*/ 	.short	0x0001
        /*0052*/ 	.short	0x0008
        /*0054*/ 	.byte	0x00, 0xf0, 0x21, 0x00


	//----- nvinfo : EIATTR_KPARAM_INFO
	.align		4
.L_19:
        /*0058*/ 	.byte	0x04, 0x17
        /*005a*/ 	.short	(.L_21 - .L_20)
.L_20:
        /*005c*/ 	.word	0x00000000
        /*0060*/ 	.short	0x0000
        /*0062*/ 	.short	0x0000
        /*0064*/ 	.byte	0x00, 0xf5, 0x21, 0x00


	//----- nvinfo : EIATTR_SPARSE_MMA_MASK
	.align		4
.L_21:
        /*0068*/ 	.byte	0x03, 0x50
        /*006a*/ 	.short	0x0000


	//----- nvinfo : EIATTR_MAXREG_COUNT
	.align		4
        /*006c*/ 	.byte	0x03, 0x1b
        /*006e*/ 	.short	0x00ff


	//----- nvinfo : EIATTR_NUM_BARRIERS
	.align		4
        /*0070*/ 	.byte	0x02, 0x4c
        /*0072*/ 	.byte	0x01
	.zero		1


	//----- nvinfo : EIATTR_MERCURY_ISA_VERSION
	.align		4
        /*0074*/ 	.byte	0x03, 0x5f
        /*0076*/ 	.short	0x0101


	//----- nvinfo : EIATTR_VRC_CTA_INIT_COUNT
	.align		4
        /*0078*/ 	.byte	0x02, 0x4a
	.zero		1
	.zero		1


	//----- nvinfo : EIATTR_EXIT_INSTR_OFFSETS
	.align		4
        /*007c*/ 	.byte	0x04, 0x1c
        /*007e*/ 	.short	(.L_23 - .L_22)


	//   ....[0]....
.L_22:
        /*0080*/ 	.word	0x000005f0


	//   ....[1]....
        /*0084*/ 	.word	0x00000830


	//   ....[2]....
        /*0088*/ 	.word	0x00000c90


	//----- nvinfo : EIATTR_CRS_STACK_SIZE
	.align		4
.L_23:
        /*008c*/ 	.byte	0x04, 0x1e
        /*008e*/ 	.short	(.L_25 - .L_24)
.L_24:
        /*0090*/ 	.word	0x00000000


	//----- nvinfo : EIATTR_CBANK_PARAM_SIZE
	.align		4
.L_25:
        /*0094*/ 	.byte	0x03, 0x19
        /*0096*/ 	.short	0x0020


	//----- nvinfo : EIATTR_PARAM_CBANK
	.align		4
        /*0098*/ 	.byte	0x04, 0x0a
        /*009a*/ 	.short	(.L_27 - .L_26)
	.align		4
.L_26:
        /*009c*/ 	.word	index@(.nv.constant0._Z3gpuPcmiiii)
        /*00a0*/ 	.short	0x0380
        /*00a2*/ 	.short	0x0020


	//----- nvinfo : EIATTR_SW_WAR
	.align		4
.L_27:
        /*00a4*/ 	.byte	0x04, 0x36
        /*00a6*/ 	.short	(.L_29 - .L_28)
.L_28:
        /*00a8*/ 	.word	0x00000008
.L_29:


//--------------------- .nv.callgraph             --------------------------
	.section	.nv.callgraph,"",@"SHT_CUDA_CALLGRAPH"
	.align	4
	.sectionentsize	8
	.align		4
        /*0000*/ 	.word	0x00000000
	.align		4
        /*0004*/ 	.word	0xffffffff
	.align		4
        /*0008*/ 	.word	0x00000000
	.align		4
        /*000c*/ 	.word	0xfffffffe
	.align		4
        /*0010*/ 	.word	0x00000000
	.align		4
        /*0014*/ 	.word	0xfffffffd
	.align		4
        /*0018*/ 	.word	0x00000000
	.align		4
        /*001c*/ 	.word	0xfffffffc


//--------------------- .text._Z3gpuPcmiiii       --------------------------
	.section	.text._Z3gpuPcmiiii,"ax",@progbits
	.align	128
        .global         _Z3gpuPcmiiii
        .type           _Z3gpuPcmiiii,@function
        .size           _Z3gpuPcmiiii,(.L_x_10 - _Z3gpuPcmiiii)
        .other          _Z3gpuPcmiiii,@"STO_CUDA_ENTRY STV_DEFAULT"
_Z3gpuPcmiiii:
.text._Z3gpuPcmiiii:
[----:B------:R-:W-:Y:S08]  /*0000*/  LDC R1, c[0x0][0x37c] ;  /* 0x0000df00ff017b82 */ /* 0x000ff00000000800 */
[----:B------:R-:W0:Y:S01]  /*0010*/  S2UR UR4, SR_CTAID.Y ;  /* 0x00000000000479c3 */ /* 0x000e220000002600 */
[----:B------:R-:W1:Y:S01]  /*0020*/  S2R R12, SR_TID.Y ;  /* 0x00000000000c7919 */ /* 0x000e620000002200 */
[----:B------:R-:W0:Y:S01]  /*0030*/  LDCU.64 UR6, c[0x0][0x390] ;  /* 0x00007200ff0677ac */ /* 0x000e220008000a00 */
[----:B------:R-:W-:Y:S01]  /*0040*/  MOV R13, 0x130 ;  /* 0x00000130000d7802 */ /* 0x000fe20000000f00 */
[----:B------:R-:W2:Y:S04]  /*0050*/  LDCU UR8, c[0x0][0x39c] ;  /* 0x00007380ff0877ac */ /* 0x000ea80008000800 */
[----:B------:R-:W3:Y:S08]  /*0060*/  S2UR UR5, SR_CTAID.X ;  /* 0x00000000000579c3 */ /* 0x000ef00000002500 */
[----:B------:R-:W4:Y:S01]  /*0070*/  LDC R10, c[0x0][0x364] ;  /* 0x0000d900ff0a7b82 */ /* 0x000f220000000800 */
[----:B0-----:R-:W-:-:S02]  /*0080*/  UIADD3 UR4, UPT, UPT, UR4, UR7, URZ ;  /* 0x0000000704047290 */ /* 0x001fc4000fffe0ff */
[----:B---3--:R-:W-:Y:S02]  /*0090*/  UIADD3 UR5, UPT, UPT, UR5, UR6, URZ ;  /* 0x0000000605057290 */ /* 0x008fe4000fffe0ff */
[----:B--2---:R-:W-:Y:S02]  /*00a0*/  UIADD3 UR6, UPT, UPT, UR8, -0x1, URZ ;  /* 0xffffffff08067890 */ /* 0x004fe4000fffe0ff */
[C---:B----4-:R-:W-:Y:S01]  /*00b0*/  IMAD R3, R10.reuse, UR4, RZ ;  /* 0x000000040a037c24 */ /* 0x050fe2000f8e02ff */
[C---:B------:R-:W-:Y:S01]  /*00c0*/  LEA R4, R10.reuse, 0xffffffff, 0x1 ;  /* 0xffffffff0a047811 */ /* 0x040fe200078e08ff */
[C---:B------:R-:W-:Y:S01]  /*00d0*/  IMAD R5, R10.reuse, UR5, RZ ;  /* 0x000000050a057c24 */ /* 0x040fe2000f8e02ff */
[----:B------:R-:W-:Y:S02]  /*00e0*/  LOP3.LUT R7, R10, 0xffff, RZ, 0xc0, !PT ;  /* 0x0000ffff0a077812 */ /* 0x000fe400078ec0ff */
[----:B------:R-:W-:Y:S02]  /*00f0*/  LOP3.LUT R6, R4, 0xffff, RZ, 0xc0, !PT ;  /* 0x0000ffff04067812 */ /* 0x000fe400078ec0ff */
[----:B-1----:R-:W-:-:S02]  /*0100*/  VIADDMNMX R0, R3, R12, UR6, PT ;  /* 0x0000000603007e46 */ /* 0x002fc4000b80010c */
[----:B------:R-:W-:-:S07]  /*0110*/  VIADDMNMX R2, R5, R10, UR8, PT ;  /* 0x0000000805027e46 */ /* 0x000fce000b80010a */
[----:B------:R-:W-:Y:S05]  /*0120*/  CALL.REL.NOINC `($__internal_0_$__cuda_sm20_div_u16) ;  /* 0x0000000800dc7944 */ /* 0x000fea0003c00000 */
[----:B------:R-:W0:Y:S01]  /*0130*/  LDCU UR10, c[0x0][0x39c] ;  /* 0x00007380ff0a77ac */ /* 0x000e220008000800 */
[----:B------:R-:W-:Y:S01]  /*0140*/  LOP3.LUT R11, R11, 0xffff, RZ, 0xc0, !PT ;  /* 0x0000ffff0b0b7812 */ /* 0x000fe200078ec0ff */
[----:B------:R-:W-:Y:S01]  /*0150*/  BSSY.RECONVERGENT B0, `(.L_x_0) ;  /* 0x0000047000007945 */ /* 0x000fe20003800200 */
[----:B------:R-:W-:Y:S01]  /*0160*/  LOP3.LUT R10, R10, 0xffff, RZ, 0xc0, !PT ;  /* 0x0000ffff0a0a7812 */ /* 0x000fe200078ec0ff */
[----:B------:R-:W1:Y:S01]  /*0170*/  LDCU.64 UR6, c[0x0][0x358] ;  /* 0x00006b00ff0677ac */ /* 0x000e620008000a00 */
[----:B------:R-:W-:Y:S01]  /*0180*/  LOP3.LUT R7, R4, 0xffff, RZ, 0xc0, !PT ;  /* 0x0000ffff04077812 */ /* 0x000fe200078ec0ff */
[----:B------:R-:W-:-:S05]  /*0190*/  IMAD R12, R11, R12, RZ ;  /* 0x0000000c0b0c7224 */ /* 0x000fca00078e02ff */
[----:B0-----:R-:W-:-:S04]  /*01a0*/  ISETP.GE.AND P0, PT, R12, UR10, PT ;  /* 0x0000000a0c007c0c */ /* 0x001fc8000bf06270 */
[----:B------:R-:W-:-:S13]  /*01b0*/  ISETP.LT.U32.OR P0, PT, R7, R10, P0 ;  /* 0x0000000a0700720c */ /* 0x000fda0000701470 */
[----:B-1----:R-:W-:Y:S05]  /*01c0*/  @P0 BRA `(.L_x_1) ;  /* 0x0000000000fc0947 */ /* 0x002fea0003800000 */
[C---:B------:R-:W-:Y:S01]  /*01d0*/  VIADDMNMX.U32 R4, R12.reuse, R11, UR10, PT ;  /* 0x0000000a0c047e46 */ /* 0x040fe2000b80000b */
[----:B------:R-:W0:Y:S01]  /*01e0*/  LDC R7, c[0x0][0x398] ;  /* 0x0000e600ff077b82 */ /* 0x000e220000000800 */
[----:B------:R-:W-:Y:S02]  /*01f0*/  BSSY.RECONVERGENT B1, `(.L_x_2) ;  /* 0x0000020000017945 */ /* 0x000fe40003800200 */
[----:B------:R-:W-:-:S05]  /*0200*/  VIADDMNMX.U32 R9, R12, 0x1, R4, !PT ;  /* 0x000000010c097846 */ /* 0x000fca0007800004 */
[----:B------:R-:W-:Y:S02]  /*0210*/  IMAD.IADD R6, R9, 0x1, -R12 ;  /* 0x0000000109067824 */ /* 0x000fe400078e0a0c */
[----:B------:R-:W-:-:S03]  /*0220*/  IMAD.IADD R8, R12, 0x1, -R9 ;  /* 0x000000010c087824 */ /* 0x000fc600078e0a09 */
[----:B------:R-:W-:Y:S02]  /*0230*/  LOP3.LUT P1, R11, R6, 0x3, RZ, 0xc0, !PT ;  /* 0x00000003060b7812 */ /* 0x000fe4000782c0ff */
[----:B------:R-:W-:Y:S02]  /*0240*/  ISETP.GT.U32.AND P0, PT, R8, -0x4, PT ;  /* 0xfffffffc0800780c */ /* 0x000fe40003f04070 */
[----:B------:R-:W-:Y:S02]  /*0250*/  MOV R6, R12 ;  /* 0x0000000c00067202 */ /* 0x000fe40000000f00 */
[----:B0-----:R-:W-:-:S07]  /*0260*/  SHF.R.S32.HI R15, RZ, 0x1f, R7 ;  /* 0x0000001fff0f7819 */ /* 0x001fce0000011407 */
[----:B------:R-:W-:Y:S05]  /*0270*/  @!P1 BRA `(.L_x_3) ;  /* 0x00000000005c9947 */ /* 0x000fea0003800000 */
[----:B------:R-:W0:Y:S01]  /*0280*/  S2UR UR5, SR_CgaCtaId ;  /* 0x00000000000579c3 */ /* 0x000e220000008800 */
[----:B------:R-:W1:Y:S01]  /*0290*/  LDCU.64 UR8, c[0x0][0x388] ;  /* 0x00007100ff0877ac */ /* 0x000e620008000a00 */
[----:B------:R-:W-:Y:S01]  /*02a0*/  IADD3 R13, PT, PT, R3, R12, RZ ;  /* 0x0000000c030d7210 */ /* 0x000fe20007ffe0ff */
[----:B------:R-:W-:Y:S01]  /*02b0*/  IMAD.MOV R14, RZ, RZ, -R11 ;  /* 0x000000ffff0e7224 */ /* 0x000fe200078e0a0b */
[----:B------:R-:W-:-:S04]  /*02c0*/  UMOV UR4, 0x400 ;  /* 0x0000040000047882 */ /* 0x000fc80000000000 */
[----:B------:R-:W2:Y:S01]  /*02d0*/  LDC.64 R8, c[0x0][0x380] ;  /* 0x0000e000ff087b82 */ /* 0x000ea20000000a00 */
[----:B-1----:R-:W-:-:S04]  /*02e0*/  IMAD R6, R15, UR8, RZ ;  /* 0x000000080f067c24 */ /* 0x002fc8000f8e02ff */
[----:B------:R-:W-:Y:S01]  /*02f0*/  IMAD R17, R7, UR9, R6 ;  /* 0x0000000907117c24 */ /* 0x000fe2000f8e0206 */
[----:B0-----:R-:W-:Y:S01]  /*0300*/  ULEA UR4, UR5, UR4, 0x18 ;  /* 0x0000000405047291 */ /* 0x001fe2000f8ec0ff */
[----:B------:R-:W-:-:S05]  /*0310*/  IMAD.IADD R6, R12, 0x1, R11 ;  /* 0x000000010c067824 */ /* 0x000fca00078e020b */
[----:B------:R-:W-:Y:S01]  /*0320*/  LEA R12, R12, UR4, 0x2 ;  /* 0x000000040c0c7c11 */ /* 0x000fe2000f8e10ff */
[----:B--2---:R-:W-:-:S04]  /*0330*/  IMAD.WIDE.U32 R8, R7, UR8, R8 ;  /* 0x0000000807087c25 */ /* 0x004fc8000f8e0008 */
[----:B------:R-:W-:-:S07]  /*0340*/  IMAD.IADD R17, R9, 0x1, R17 ;  /* 0x0000000109117824 */ /* 0x000fce00078e0211 */
.L_x_4:
[----:B------:R-:W-:Y:S01]  /*0350*/  MOV R11, R17 ;  /* 0x00000011000b7202 */ /* 0x000fe20000000f00 */
[----:B------:R-:W-:-:S04]  /*0360*/  IMAD.MOV.U32 R10, RZ, RZ, R8 ;  /* 0x000000ffff0a7224 */ /* 0x000fc800078e0008 */
[----:B------:R-:W-:-:S06]  /*0370*/  IMAD.WIDE R10, R13, 0x4, R10 ;  /* 0x000000040d0a7825 */ /* 0x000fcc00078e020a */
[----:B------:R-:W2:Y:S01]  /*0380*/  LDG.E R11, desc[UR6][R10.64] ;  /* 0x000000060a0b7981 */ /* 0x000ea2000c1e1900 */
[----:B------:R-:W-:Y:S01]  /*0390*/  VIADD R14, R14, 0x1 ;  /* 0x000000010e0e7836 */ /* 0x000fe20000000000 */
[----:B------:R-:W-:-:S04]  /*03a0*/  IADD3 R13, PT, PT, R13, 0x1, RZ ;  /* 0x000000010d0d7810 */ /* 0x000fc80007ffe0ff */
[----:B------:R-:W-:Y:S01]  /*03b0*/  ISETP.NE.AND P1, PT, R14, RZ, PT ;  /* 0x000000ff0e00720c */ /* 0x000fe20003f25270 */
[----:B--2---:R0:W-:Y:S02]  /*03c0*/  STS [R12], R11 ;  /* 0x0000000b0c007388 */ /* 0x0041e40000000800 */
[----:B0-----:R-:W-:-:S10]  /*03d0*/  VIADD R12, R12, 0x4 ;  /* 0x000000040c0c7836 */ /* 0x001fd40000000000 */
[----:B------:R-:W-:Y:S05]  /*03e0*/  @P1 BRA `(.L_x_4) ;  /* 0xfffffffc00d81947 */ /* 0x000fea000383ffff */
.L_x_3:
[----:B------:R-:W-:Y:S05]  /*03f0*/  BSYNC.RECONVERGENT B1 ;  /* 0x0000000000017941 */ /* 0x000fea0003800200 */
.L_x_2:
[----:B------:R-:W-:Y:S05]  /*0400*/  @P0 BRA `(.L_x_1) ;  /* 0x00000000006c0947 */ /* 0x000fea0003800000 */
[----:B------:R-:W0:Y:S01]  /*0410*/  LDC.64 R8, c[0x0][0x380] ;  /* 0x0000e000ff087b82 */ /* 0x000e220000000a00 */
[----:B------:R-:W1:Y:S01]  /*0420*/  LDCU.64 UR8, c[0x0][0x388] ;  /* 0x00007100ff0877ac */ /* 0x000e620008000a00 */
[----:B------:R-:W-:Y:S01]  /*0430*/  IADD3 R13, PT, PT, R3, R6, RZ ;  /* 0x00000006030d7210 */ /* 0x000fe20007ffe0ff */
[----:B------:R-:W-:-:S05]  /*0440*/  UMOV UR4, 0x400 ;  /* 0x0000040000047882 */ /* 0x000fca0000000000 */
[----:B------:R-:W2:Y:S01]  /*0450*/  S2UR UR5, SR_CgaCtaId ;  /* 0x00000000000579c3 */ /* 0x000ea20000008800 */
[----:B-1----:R-:W-:-:S04]  /*0460*/  IMAD R10, R15, UR8, RZ ;  /* 0x000000080f0a7c24 */ /* 0x002fc8000f8e02ff */
[C---:B------:R-:W-:Y:S02]  /*0470*/  IMAD R11, R7.reuse, UR9, R10 ;  /* 0x00000009070b7c24 */ /* 0x040fe4000f8e020a */
[----:B0-----:R-:W-:-:S03]  /*0480*/  IMAD.WIDE.U32 R8, R7, UR8, R8 ;  /* 0x0000000807087c25 */ /* 0x001fc6000f8e0008 */
[----:B------:R-:W-:Y:S01]  /*0490*/  IADD3 R8, P0, PT, R8, 0x8, RZ ;  /* 0x0000000808087810 */ /* 0x000fe20007f1e0ff */
[----:B--2---:R-:W-:-:S04]  /*04a0*/  ULEA UR4, UR5, UR4, 0x18 ;  /* 0x0000000405047291 */ /* 0x004fc8000f8ec0ff */
[----:B------:R-:W-:Y:S02]  /*04b0*/  IMAD.X R9, R9, 0x1, R11, P0 ;  /* 0x0000000109097824 */ /* 0x000fe400000e060b */
[----:B------:R-:W-:-:S04]  /*04c0*/  LEA R7, R6, UR4, 0x2 ;  /* 0x0000000406077c11 */ /* 0x000fc8000f8e10ff */
[----:B------:R-:W-:-:S07]  /*04d0*/  IADD3 R7, PT, PT, R7, 0x8, RZ ;  /* 0x0000000807077810 */ /* 0x000fce0007ffe0ff */
.L_x_5:
[----:B------:R-:W-:-:S05]  /*04e0*/  IMAD.WIDE R10, R13, 0x4, R8 ;  /* 0x000000040d0a7825 */ /* 0x000fca00078e0208 */
[----:B------:R-:W2:Y:S04]  /*04f0*/  LDG.E R12, desc[UR6][R10.64+-0x8] ;  /* 0xfffff8060a0c7981 */ /* 0x000ea8000c1e1900 */
[----:B------:R-:W3:Y:S04]  /*0500*/  LDG.E R14, desc[UR6][R10.64+-0x4] ;  /* 0xfffffc060a0e7981 */ /* 0x000ee8000c1e1900 */
[----:B------:R-:W4:Y:S04]  /*0510*/  LDG.E R16, desc[UR6][R10.64] ;  /* 0x000000060a107981 */ /* 0x000f28000c1e1900 */
[----:B------:R-:W5:Y:S01]  /*0520*/  LDG.E R18, desc[UR6][R10.64+0x4] ;  /* 0x000004060a127981 */ /* 0x000f62000c1e1900 */
[----:B------:R-:W-:Y:S01]  /*0530*/  VIADD R6, R6, 0x4 ;  /* 0x0000000406067836 */ /* 0x000fe20000000000 */
[----:B------:R-:W-:-:S04]  /*0540*/  IADD3 R13, PT, PT, R13, 0x4, RZ ;  /* 0x000000040d0d7810 */ /* 0x000fc80007ffe0ff */
[----:B------:R-:W-:Y:S01]  /*0550*/  ISETP.GE.AND P0, PT, R6, R4, PT ;  /* 0x000000040600720c */ /* 0x000fe20003f06270 */
[----:B--2---:R-:W-:Y:S04]  /*0560*/  STS [R7+-0x8], R12 ;  /* 0xfffff80c07007388 */ /* 0x004fe80000000800 */
[----:B---3--:R-:W-:Y:S04]  /*0570*/  STS [R7+-0x4], R14 ;  /* 0xfffffc0e07007388 */ /* 0x008fe80000000800 */
[----:B----4-:R-:W-:Y:S04]  /*0580*/  STS [R7], R16 ;  /* 0x0000001007007388 */ /* 0x010fe80000000800 */
[----:B-----5:R0:W-:Y:S02]  /*0590*/  STS [R7+0x4], R18 ;  /* 0x0000041207007388 */ /* 0x0201e40000000800 */
[----:B0-----:R-:W-:Y:S01]  /*05a0*/  VIADD R7, R7, 0x10 ;  /* 0x0000001007077836 */ /* 0x001fe20000000000 */
[----:B------:R-:W-:Y:S06]  /*05b0*/  @!P0 BRA `(.L_x_5) ;  /* 0xfffffffc00c88947 */ /* 0x000fec000383ffff */
.L_x_1:
[----:B------:R-:W-:Y:S05]  /*05c0*/  BSYNC.RECONVERGENT B0 ;  /* 0x0000000000007941 */ /* 0x000fea0003800200 */
.L_x_0:
[----:B------:R-:W-:Y:S01]  /*05d0*/  BAR.SYNC.DEFER_BLOCKING 0x0 ;  /* 0x0000000000007b1d */ /* 0x000fe20000010000 */
[----:B------:R-:W-:-:S13]  /*05e0*/  ISETP.GE.AND P0, PT, R5, UR10, PT ;  /* 0x0000000a05007c0c */ /* 0x000fda000bf06270 */
[----:B------:R-:W-:Y:S05]  /*05f0*/  @P0 EXIT ;  /* 0x000000000000094d */ /* 0x000fea0003800000 */
[----:B------:R-:W0:Y:S01]  /*0600*/  S2UR UR5, SR_CgaCtaId ;  /* 0x00000000000579c3 */ /* 0x000e220000008800 */
[----:B------:R-:W-:Y:S01]  /*0610*/  VIADDMNMX R4, R5, 0x1, R2, !PT ;  /* 0x0000000105047846 */ /* 0x000fe20007800102 */
[----:B------:R-:W-:Y:S01]  /*0620*/  UMOV UR4, 0x400 ;  /* 0x0000040000047882 */ /* 0x000fe20000000000 */
[----:B------:R-:W-:Y:S01]  /*0630*/  IADD3 R3, PT, PT, -R3, R0, RZ ;  /* 0x0000000003037210 */ /* 0x000fe20007ffe1ff */
[----:B------:R-:W-:Y:S01]  /*0640*/  IMAD.MOV.U32 R11, RZ, RZ, R5 ;  /* 0x000000ffff0b7224 */ /* 0x000fe200078e0005 */
[C---:B------:R-:W-:Y:S01]  /*0650*/  IADD3 R6, PT, PT, -R5.reuse, R4, RZ ;  /* 0x0000000405067210 */ /* 0x040fe20007ffe1ff */
[----:B------:R-:W-:-:S03]  /*0660*/  IMAD.IADD R7, R5, 0x1, -R4 ;  /* 0x0000000105077824 */ /* 0x000fc600078e0a04 */
[----:B------:R-:W-:Y:S02]  /*0670*/  LOP3.LUT P1, R4, R6, 0x3, RZ, 0xc0, !PT ;  /* 0x0000000306047812 */ /* 0x000fe4000782c0ff */
[----:B------:R-:W-:Y:S01]  /*0680*/  ISETP.GT.U32.AND P0, PT, R7, -0x4, PT ;  /* 0xfffffffc0700780c */ /* 0x000fe20003f04070 */
[----:B0-----:R-:W-:-:S06]  /*0690*/  ULEA UR4, UR5, UR4, 0x18 ;  /* 0x0000000405047291 */ /* 0x001fcc000f8ec0ff */
[----:B------:R-:W-:-:S04]  /*06a0*/  LEA R3, R3, UR4, 0x2 ;  /* 0x0000000403037c11 */ /* 0x000fc8000f8e10ff */
[----:B------:R-:W-:Y:S05]  /*06b0*/  @!P1 BRA `(.L_x_6) ;  /* 0x00000000005c9947 */ /* 0x000fea0003800000 */
[----:B------:R-:W0:Y:S01]  /*06c0*/  LDC R15, c[0x0][0x398] ;  /* 0x0000e600ff0f7b82 */ /* 0x000e220000000800 */
[----:B------:R-:W-:Y:S01]  /*06d0*/  IADD3 R10, PT, PT, -R4, RZ, RZ ;  /* 0x000000ff040a7210 */ /* 0x000fe20007ffe1ff */
[----:B------:R-:W-:Y:S01]  /*06e0*/  IMAD.MOV.U32 R11, RZ, RZ, R5 ;  /* 0x000000ffff0b7224 */ /* 0x000fe200078e0005 */
[----:B------:R-:W1:Y:S05]  /*06f0*/  LDCU.64 UR4, c[0x0][0x388] ;  /* 0x00007100ff0477ac */ /* 0x000e6a0008000a00 */
[----:B------:R-:W2:Y:S02]  /*0700*/  LDC.64 R6, c[0x0][0x380] ;  /* 0x0000e000ff067b82 */ /* 0x000ea40000000a00 */
.L_x_7:
[----:B------:R-:W-:Y:S01]  /*0710*/  SHF.R.S32.HI R4, RZ, 0x1f, R11 ;  /* 0x0000001fff047819 */ /* 0x000fe2000001140b */
[----:B------:R-:W-:Y:S04]  /*0720*/  BAR.SYNC.DEFER_BLOCKING 0x0 ;  /* 0x0000000000007b1d */ /* 0x000fe80000010000 */
[----:B-1----:R-:W-:Y:S02]  /*0730*/  IMAD R8, R4, UR4, RZ ;  /* 0x0000000404087c24 */ /* 0x002fe4000f8e02ff */
[----:B--2---:R-:W-:-:S04]  /*0740*/  IMAD.WIDE.U32 R4, R11, UR4, R6 ;  /* 0x000000040b047c25 */ /* 0x004fc8000f8e0006 */
[----:B------:R-:W-:-:S05]  /*0750*/  IMAD R9, R11, UR5, R8 ;  /* 0x000000050b097c24 */ /* 0x000fca000f8e0208 */
[----:B------:R-:W-:-:S03]  /*0760*/  IADD3 R5, PT, PT, R5, R9, RZ ;  /* 0x0000000905057210 */ /* 0x000fc60007ffe0ff */
[----:B0-----:R-:W-:-:S04]  /*0770*/  IMAD.WIDE R8, R15, 0x4, R4 ;  /* 0x000000040f087825 */ /* 0x001fc800078e0204 */
[----:B------:R-:W-:Y:S01]  /*0780*/  IMAD.WIDE R4, R0, 0x4, R4 ;  /* 0x0000000400047825 */ /* 0x000fe200078e0204 */
[----:B------:R-:W0:Y:S04]  /*0790*/  LDS R13, [R3] ;  /* 0x00000000030d7984 */ /* 0x000e280000000800 */
[----:B------:R-:W0:Y:S04]  /*07a0*/  LDG.E R8, desc[UR6][R8.64] ;  /* 0x0000000608087981 */ /* 0x000e28000c1e1900 */
[----:B------:R-:W2:Y:S01]  /*07b0*/  LDG.E R12, desc[UR6][R4.64] ;  /* 0x00000006040c7981 */ /* 0x000ea2000c1e1900 */
[----:B------:R-:W-:Y:S01]  /*07c0*/  IADD3 R10, PT, PT, R10, 0x1, RZ ;  /* 0x000000010a0a7810 */ /* 0x000fe20007ffe0ff */
[----:B------:R-:W-:-:S02]  /*07d0*/  VIADD R11, R11, 0x1 ;  /* 0x000000010b0b7836 */ /* 0x000fc40000000000 */
[----:B0-----:R-:W-:-:S05]  /*07e0*/  IMAD.IADD R13, R8, 0x1, R13 ;  /* 0x00000001080d7824 */ /* 0x001fca00078e020d */
[----:B--2---:R-:W-:-:S13]  /*07f0*/  ISETP.GT.AND P1, PT, R12, R13, PT ;  /* 0x0000000d0c00720c */ /* 0x004fda0003f24270 */
[----:B------:R3:W-:Y:S01]  /*0800*/  @P1 STG.E desc[UR6][R4.64], R13 ;  /* 0x0000000d04001986 */ /* 0x0007e2000c101906 */
[----:B------:R-:W-:-:S13]  /*0810*/  ISETP.NE.AND P1, PT, R10, RZ, PT ;  /* 0x000000ff0a00720c */ /* 0x000fda0003f25270 */
[----:B---3--:R-:W-:Y:S05]  /*0820*/  @P1 BRA `(.L_x_7) ;  /* 0xfffffffc00b81947 */ /* 0x008fea000383ffff */
.L_x_6:
[----:B------:R-:W-:Y:S05]  /*0830*/  @P0 EXIT ;  /* 0x000000000000094d */ /* 0x000fea0003800000 */
[----:B------:R-:W0:Y:S01]  /*0840*/  LDC R6, c[0x0][0x398] ;  /* 0x0000e600ff067b82 */ /* 0x000e220000000800 */
[----:B------:R-:W-:Y:S01]  /*0850*/  IADD3 R7, PT, PT, R11, 0x1, RZ ;  /* 0x000000010b077810 */ /* 0x000fe20007ffe0ff */
[----:B------:R-:W1:Y:S06]  /*0860*/  LDCU.64 UR4, c[0x0][0x388] ;  /* 0x00007100ff0477ac */ /* 0x000e6c0008000a00 */
[----:B------:R-:W2:Y:S02]  /*0870*/  LDC.64 R4, c[0x0][0x380] ;  /* 0x0000e000ff047b82 */ /* 0x000ea40000000a00 */
.L_x_8:
[----:B------:R-:W-:Y:S01]  /*0880*/  VIADD R11, R7, 0xffffffff ;  /* 0xffffffff070b7836 */ /* 0x000fe20000000000 */
[----:B------:R-:W-:Y:S04]  /*0890*/  BAR.SYNC.DEFER_BLOCKING 0x0 ;  /* 0x0000000000007b1d */ /* 0x000fe80000010000 */
[----:B------:R-:W-:-:S05]  /*08a0*/  SHF.R.S32.HI R8, RZ, 0x1f, R11 ;  /* 0x0000001fff087819 */ /* 0x000fca000001140b */
[----:B-1----:R-:W-:Y:S02]  /*08b0*/  IMAD R10, R8, UR4, RZ ;  /* 0x00000004080a7c24 */ /* 0x002fe4000f8e02ff */
[----:B--2---:R-:W-:-:S04]  /*08c0*/  IMAD.WIDE.U32 R8, R11, UR4, R4 ;  /* 0x000000040b087c25 */ /* 0x004fc8000f8e0004 */
[----:B------:R-:W-:-:S05]  /*08d0*/  IMAD R11, R11, UR5, R10 ;  /* 0x000000050b0b7c24 */ /* 0x000fca000f8e020a */
[----:B------:R-:W-:Y:S01]  /*08e0*/  IADD3 R9, PT, PT, R9, R11, RZ ;  /* 0x0000000b09097210 */ /* 0x000fe20007ffe0ff */
[----:B------:R-:W1:Y:S02]  /*08f0*/  LDS R13, [R3] ;  /* 0x00000000030d7984 */ /* 0x000e640000000800 */
[----:B0-----:R-:W-:-:S04]  /*0900*/  IMAD.WIDE R10, R6, 0x4, R8 ;  /* 0x00000004060a7825 */ /* 0x001fc800078e0208 */
[----:B------:R-:W-:Y:S02]  /*0910*/  IMAD.WIDE R8, R0, 0x4, R8 ;  /* 0x0000000400087825 */ /* 0x000fe400078e0208 */
[----:B------:R-:W1:Y:S04]  /*0920*/  LDG.E R10, desc[UR6][R10.64] ;  /* 0x000000060a0a7981 */ /* 0x000e68000c1e1900 */
[----:B------:R-:W2:Y:S01]  /*0930*/  LDG.E R14, desc[UR6][R8.64] ;  /* 0x00000006080e7981 */ /* 0x000ea2000c1e1900 */
[----:B------:R-:W-:-:S05]  /*0940*/  SHF.R.S32.HI R12, RZ, 0x1f, R7 ;  /* 0x0000001fff0c7819 */ /* 0x000fca0000011407 */
[----:B------:R-:W-:-:S04]  /*0950*/  IMAD R16, R12, UR4, RZ ;  /* 0x000000040c107c24 */ /* 0x000fc8000f8e02ff */
[C---:B------:R-:W-:Y:S02]  /*0960*/  IMAD R15, R7.reuse, UR5, R16 ;  /* 0x00000005070f7c24 */ /* 0x040fe4000f8e0210 */
[----:B-1----:R-:W-:Y:S02]  /*0970*/  IMAD.IADD R21, R10, 0x1, R13 ;  /* 0x000000010a157824 */ /* 0x002fe400078e020d */
[----:B------:R-:W-:-:S03]  /*0980*/  IMAD.WIDE.U32 R12, R7, UR4, R4 ;  /* 0x00000004070c7c25 */ /* 0x000fc6000f8e0004 */
[----:B--2---:R-:W-:Y:S02]  /*0990*/  ISETP.GT.AND P0, PT, R14, R21, PT ;  /* 0x000000150e00720c */ /* 0x004fe40003f04270 */
[----:B------:R-:W-:-:S03]  /*09a0*/  IADD3 R13, PT, PT, R13, R15, RZ ;  /* 0x0000000f0d0d7210 */ /* 0x000fc60007ffe0ff */
[----:B------:R-:W-:-:S04]  /*09b0*/  IMAD.WIDE R14, R6, 0x4, R12 ;  /* 0x00000004060e7825 */ /* 0x000fc800078e020c */
[----:B------:R-:W-:-:S04]  /*09c0*/  IMAD.WIDE R10, R0, 0x4, R12 ;  /* 0x00000004000a7825 */ /* 0x000fc800078e020c */
[----:B------:R-:W-:Y:S01]  /*09d0*/  @P0 STG.E desc[UR6][R8.64], R21 ;  /* 0x0000001508000986 */ /* 0x000fe2000c101906 */
[----:B------:R-:W-:Y:S06]  /*09e0*/  BAR.SYNC.DEFER_BLOCKING 0x0 ;  /* 0x0000000000007b1d */ /* 0x000fec0000010000 */
[----:B------:R-:W2:Y:S04]  /*09f0*/  LDG.E R14, desc[UR6][R14.64] ;  /* 0x000000060e0e7981 */ /* 0x000ea8000c1e1900 */
[----:B------:R-:W3:Y:S01]  /*0a00*/  LDG.E R16, desc[UR6][R10.64] ;  /* 0x000000060a107981 */ /* 0x000ee2000c1e1900 */
[----:B------:R-:W-:-:S03]  /*0a10*/  VIADD R17, R7, 0x1 ;  /* 0x0000000107117836 */ /* 0x000fc60000000000 */
[----:B------:R-:W2:Y:S02]  /*0a20*/  LDS R13, [R3] ;  /* 0x00000000030d7984 */ /* 0x000ea40000000800 */
[----:B------:R-:W-:-:S05]  /*0a30*/  SHF.R.S32.HI R12, RZ, 0x1f, R17 ;  /* 0x0000001fff0c7819 */ /* 0x000fca0000011411 */
[----:B------:R-:W-:-:S04]  /*0a40*/  IMAD R12, R12, UR4, RZ ;  /* 0x000000040c0c7c24 */ /* 0x000fc8000f8e02ff */
[C---:B------:R-:W-:Y:S01]  /*0a50*/  IMAD R19, R17.reuse, UR5, R12 ;  /* 0x0000000511137c24 */ /* 0x040fe2000f8e020c */
[----:B--2---:R-:W-:Y:S01]  /*0a60*/  IADD3 R23, PT, PT, R14, R13, RZ ;  /* 0x0000000d0e177210 */ /* 0x004fe20007ffe0ff */
[----:B------:R-:W-:-:S03]  /*0a70*/  IMAD.WIDE.U32 R12, R17, UR4, R4 ;  /* 0x00000004110c7c25 */ /* 0x000fc6000f8e0004 */
[----:B---3--:R-:W-:Y:S01]  /*0a80*/  ISETP.GT.AND P0, PT, R16, R23, PT ;  /* 0x000000171000720c */ /* 0x008fe20003f04270 */
[----:B------:R-:W-:Y:S01]  /*0a90*/  IMAD.IADD R9, R13, 0x1, R19 ;  /* 0x000000010d097824 */ /* 0x000fe200078e0213 */
[----:B------:R-:W-:-:S05]  /*0aa0*/  MOV R8, R12 ;  /* 0x0000000c00087202 */ /* 0x000fca0000000f00 */
[----:B------:R-:W-:-:S04]  /*0ab0*/  IMAD.WIDE R12, R6, 0x4, R8 ;  /* 0x00000004060c7825 */ /* 0x000fc800078e0208 */
[----:B------:R-:W-:Y:S02]  /*0ac0*/  IMAD.WIDE R8, R0, 0x4, R8 ;  /* 0x0000000400087825 */ /* 0x000fe400078e0208 */
        /* <DEDUP_REMOVED lines=19> */
[----:B------:R-:W3:Y:S04]  /*0c00*/  LDG.E R14, desc[UR6][R10.64] ;  /* 0x000000060a0e7981 */ /* 0x000ee8000c1e1900 */
[----:B------:R-:W2:Y:S02]  /*0c10*/  LDS R15, [R3] ;  /* 0x00000000030f7984 */ /* 0x000ea40000000800 */
[----:B--2---:R-:W-:Y:S01]  /*0c20*/  IMAD.IADD R17, R12, 0x1, R15 ;  /* 0x000000010c117824 */ /* 0x004fe200078e020f */
[C---:B------:R-:W-:Y:S01]  /*0c30*/  IADD3 R15, PT, PT, R7.reuse, 0x3, RZ ;  /* 0x00000003070f7810 */ /* 0x040fe20007ffe0ff */
[----:B------:R-:W-:-:S03]  /*0c40*/  VIADD R7, R7, 0x4 ;  /* 0x0000000407077836 */ /* 0x000fc60000000000 */
[----:B---3--:R-:W-:-:S13]  /*0c50*/  ISETP.GT.AND P0, PT, R14, R17, PT ;  /* 0x000000110e00720c */ /* 0x008fda0003f04270 */
[----:B------:R3:W-:Y:S01]  /*0c60*/  @P0 STG.E desc[UR6][R10.64], R17 ;  /* 0x000000110a000986 */ /* 0x0007e2000c101906 */
[----:B------:R-:W-:-:S13]  /*0c70*/  ISETP.GE.AND P0, PT, R15, R2, PT ;  /* 0x000000020f00720c */ /* 0x000fda0003f06270 */
[----:B---3--:R-:W-:Y:S05]  /*0c80*/  @!P0 BRA `(.L_x_8) ;  /* 0xfffffff800fc8947 */ /* 0x008fea000383ffff */
[----:B------:R-:W-:Y:S05]  /*0c90*/  EXIT ;  /* 0x000000000000794d */ /* 0x000fea0003800000 */
        .weak           $__internal_0_$__cuda_sm20_div_u16
        .type           $__internal_0_$__cuda_sm20_div_u16,@function
        .size           $__internal_0_$__cuda_sm20_div_u16,(.L_x_10 - $__internal_0_$__cuda_sm20_div_u16)
$__internal_0_$__cuda_sm20_div_u16:
[----:B------:R-:W0:Y:S01]  /*0ca0*/  I2F.U16 R8, R7 ;  /* 0x0000000700087306 */ /* 0x000e220000101000 */
[----:B------:R-:W-:Y:S01]  /*0cb0*/  HFMA2 R9, -RZ, RZ, 15, 0 ;  /* 0x4b800000ff097431 */ /* 0x000fe200000001ff */
[----:B------:R-:W-:Y:S02]  /*0cc0*/  I2FP.F32.U32.RZ R6, R6 ;  /* 0x0000000600067245 */ /* 0x000fe4000020d000 */
[C---:B0-----:R-:W-:Y:S02]  /*0cd0*/  FSETP.GEU.AND P1, PT, |R8|.reuse, 1.175494350822287508e-38, PT ;  /* 0x008000000800780b */ /* 0x041fe40003f2e200 */
[----:B------:R-:W-:Y:S02]  /*0ce0*/  FSETP.GT.AND P0, PT, |R8|, 8.50705917302346158658e+37, PT ;  /* 0x7e8000000800780b */ /* 0x000fe40003f04200 */
[----:B------:R-:W-:-:S04]  /*0cf0*/  FSEL R9, R9, 1, !P1 ;  /* 0x3f80000009097808 */ /* 0x000fc80004800000 */
[----:B------:R-:W-:Y:S02]  /*0d00*/  FSEL R9, R9, 0.25, !P0 ;  /* 0x3e80000009097808 */ /* 0x000fe40004000000 */
[----:B------:R-:W-:Y:S01]  /*0d10*/  ISETP.NE.U32.AND P0, PT, R7, RZ, PT ;  /* 0x000000ff0700720c */ /* 0x000fe20003f05070 */
[----:B------:R-:W-:Y:S02]  /*0d20*/  HFMA2 R7, -RZ, RZ, 0, 0 ;  /* 0x00000000ff077431 */ /* 0x000fe400000001ff */
[----:B------:R-:W-:-:S06]  /*0d30*/  FMUL R8, R8, R9 ;  /* 0x0000000908087220 */ /* 0x000fcc0000400000 */
[----:B------:R-:W0:Y:S02]  /*0d40*/  MUFU.RCP R8, R8 ;  /* 0x0000000800087308 */ /* 0x000e240000001000 */
[----:B0-----:R-:W-:-:S04]  /*0d50*/  FMUL R9, R9, R8 ;  /* 0x0000000809097220 */ /* 0x001fc80000400000 */
[----:B------:R-:W-:-:S04]  /*0d60*/  VIADD R9, R9, 0x2 ;  /* 0x0000000209097836 */ /* 0x000fc80000000000 */
[----:B------:R-:W-:Y:S01]  /*0d70*/  FMUL.RZ R9, R6, R9 ;  /* 0x0000000906097220 */ /* 0x000fe2000040c000 */
[----:B------:R-:W-:-:S05]  /*0d80*/  IMAD.MOV.U32 R6, RZ, RZ, R13 ;  /* 0x000000ffff067224 */ /* 0x000fca00078e000d */
[----:B------:R-:W0:Y:S02]  /*0d90*/  F2I.U32.TRUNC.NTZ R9, R9 ;  /* 0x0000000900097305 */ /* 0x000e24000020f000 */
[----:B0-----:R-:W-:Y:S02]  /*0da0*/  LOP3.LUT R11, R9, 0xffff, RZ, 0xc0, !PT ;  /* 0x0000ffff090b7812 */ /* 0x001fe400078ec0ff */
[----:B------:R-:W-:Y:S01]  /*0db0*/  @!P0 MOV R11, 0xffffffff ;  /* 0xffffffff000b8802 */ /* 0x000fe20000000f00 */
[----:B------:R-:W-:Y:S06]  /*0dc0*/  RET.REL.NODEC R6 `(_Z3gpuPcmiiii) ;  /* 0xfffffff0068c7950 */ /* 0x000fec0003c3ffff */
.L_x_9:
[----:B------:R-:W-:-:S00]  /*0dd0*/  BRA `(.L_x_9) ;  /* 0xfffffffc00fc7947 */ /* 0x000fc0000383ffff */
[----:B------:R-:W-:-:S00]  /*0de0*/  NOP ;  /* 0x0000000000007918 */ /* 0x000fc00000000000 */
        /* <DEDUP_REMOVED lines=9> */
.L_x_10:


//--------------------- .nv.shared._Z3gpuPcmiiii  --------------------------
	.section	.nv.shared._Z3gpuPcmiiii,"aw",@nobits
	.sectionflags	@""
	.align	16
	.zero		1024


//--------------------- .nv.shared.reserved.0     --------------------------
	.section	.nv.shared.reserved.0,"aw",@nobits
	.weak		__nv_reservedSMEM_offset_0_alias
	.size		__nv_reservedSMEM_offset_0_alias, 0, 64
	.other		__nv_reservedSMEM_offset_0_alias,@"STO_CUDA_RESERVED_SHARED STV_DEFAULT"
__nv_reservedSMEM_offset_0_alias:
	.zero		0
	.zero		64


//--------------------- .nv.constant0._Z3gpuPcmiiii --------------------------
	.section	.nv.constant0._Z3gpuPcmiiii,"a",@progbits
	.sectionflags	@""
	.align	4
.nv.constant0._Z3gpuPcmiiii:
	.zero		928


//--------------------- SYMBOLS --------------------------

	.type		.nv.reservedSmem.offset0,@object
	.size		.nv.reservedSmem.offset0,0x4
	.type		.nv.reservedSmem.cap,@object
	.size		.nv.reservedSmem.cap,0x4
